	.headerflags	@"EF_CUDA_TEXMODE_UNIFIED EF_CUDA_64BIT_ADDRESS EF_CUDA_ACCELERATORS EF_CUDA_SM90 EF_CUDA_VIRTUAL_SM(EF_CUDA_SM90)"
	.elftype	@"ET_EXEC"


//--------------------- .nv.info                  --------------------------
	.section	.nv.info,"",@"SHT_CUDA_INFO"
	.align	4


	//----- nvinfo : EIATTR_REGCOUNT
	.align		4
        /*0000*/ 	.byte	0x04, 0x2f
        /*0002*/ 	.short	(.L_1 - .L_0)
	.align		4
.L_0:
        /*0004*/ 	.word	index@(triton_poi_fused_convolution_max_pool2d_with_indices_relu_19)
        /*0008*/ 	.word	0x0000000c


	//----- nvinfo : EIATTR_MIN_STACK_SIZE
	.align		4
.L_1:
        /*000c*/ 	.byte	0x04, 0x12
        /*000e*/ 	.short	(.L_3 - .L_2)
	.align		4
.L_2:
        /*0010*/ 	.word	index@(triton_poi_fused_convolution_max_pool2d_with_indices_relu_19)
        /*0014*/ 	.word	0x00000000


	//----- nvinfo : EIATTR_FRAME_SIZE
	.align		4
.L_3:
        /*0018*/ 	.byte	0x04, 0x11
        /*001a*/ 	.short	(.L_5 - .L_4)
	.align		4
.L_4:
        /*001c*/ 	.word	index@(triton_poi_fused_convolution_max_pool2d_with_indices_relu_19)
        /*0020*/ 	.word	0x00000000


	//----- nvinfo : EIATTR_MIN_STACK_SIZE
	.align		4
.L_5:
        /*0024*/ 	.byte	0x04, 0x12
        /*0026*/ 	.short	(.L_7 - .L_6)
	.align		4
.L_6:
        /*0028*/ 	.word	index@(triton_poi_fused_convolution_max_pool2d_with_indices_relu_19)
        /*002c*/ 	.word	0x00000000
.L_7:


//--------------------- .nv.info.triton_poi_fused_convolution_max_pool2d_with_indices_relu_19 --------------------------
	.section	.nv.info.triton_poi_fused_convolution_max_pool2d_with_indices_relu_19,"",@"SHT_CUDA_INFO"
	.sectionflags	@""
	.align	4


	//----- nvinfo : EIATTR_CUDA_API_VERSION
	.align		4
        /*0000*/ 	.byte	0x04, 0x37
        /*0002*/ 	.short	(.L_9 - .L_8)
.L_8:
        /*0004*/ 	.word	0x0000007c


	//----- nvinfo : EIATTR_KPARAM_INFO
	.align		4
.L_9:
        /*0008*/ 	.byte	0x04, 0x17
        /*000a*/ 	.short	(.L_11 - .L_10)
.L_10:
        /*000c*/ 	.word	0x00000000
        /*0010*/ 	.short	0x0002
        /*0012*/ 	.short	0x0010
        /*0014*/ 	.byte	0x00, 0xf0, 0x11, 0x00


	//----- nvinfo : EIATTR_KPARAM_INFO
	.align		4
.L_11:
        /*0018*/ 	.byte	0x04, 0x17
        /*001a*/ 	.short	(.L_13 - .L_12)
.L_12:
        /*001c*/ 	.word	0x00000000
        /*0020*/ 	.short	0x0001
        /*0022*/ 	.short	0x0008
        /*0024*/ 	.byte	0x00, 0xf4, 0x21, 0x00


	//----- nvinfo : EIATTR_KPARAM_INFO
	.align		4
.L_13:
        /*0028*/ 	.byte	0x04, 0x17
        /*002a*/ 	.short	(.L_15 - .L_14)
.L_14:
        /*002c*/ 	.word	0x00000000
        /*0030*/ 	.short	0x0000
        /*0032*/ 	.short	0x0000
        /*0034*/ 	.byte	0x00, 0xf4, 0x21, 0x00


	//----- nvinfo : EIATTR_SPARSE_MMA_MASK
	.align		4
.L_15:
        /*0038*/ 	.byte	0x03, 0x50
        /*003a*/ 	.short	0x0000


	//----- nvinfo : EIATTR_MAXREG_COUNT
	.align		4
        /*003c*/ 	.byte	0x03, 0x1b
        /*003e*/ 	.short	0x00ff


	//----- nvinfo : EIATTR_EXIT_INSTR_OFFSETS
	.align		4
        /*0040*/ 	.byte	0x04, 0x1c
        /*0042*/ 	.short	(.L_17 - .L_16)


	//   ....[0]....
.L_16:
        /*0044*/ 	.word	0x00000190


	//----- nvinfo : EIATTR_REQNTID
	.align		4
.L_17:
        /*0048*/ 	.byte	0x04, 0x10
        /*004a*/ 	.short	(.L_19 - .L_18)
.L_18:
        /*004c*/ 	.word	0x00000100
        /*0050*/ 	.word	0x00000001
        /*0054*/ 	.word	0x00000001


	//----- nvinfo : EIATTR_CBANK_PARAM_SIZE
	.align		4
.L_19:
        /*0058*/ 	.byte	0x03, 0x19
        /*005a*/ 	.short	0x0014


	//----- nvinfo : EIATTR_PARAM_CBANK
	.align		4
        /*005c*/ 	.byte	0x04, 0x0a
        /*005e*/ 	.short	(.L_21 - .L_20)
	.align		4
.L_20:
        /*0060*/ 	.word	index@(.nv.constant0.triton_poi_fused_convolution_max_pool2d_with_indices_relu_19)
        /*0064*/ 	.short	0x0210
        /*0066*/ 	.short	0x0014


	//----- nvinfo : EIATTR_SW_WAR
	.align		4
.L_21:
        /*0068*/ 	.byte	0x04, 0x36
        /*006a*/ 	.short	(.L_23 - .L_22)
.L_22:
        /*006c*/ 	.word	0x00000008
.L_23:


//--------------------- .nv.callgraph             --------------------------
	.section	.nv.callgraph,"",@"SHT_CUDA_CALLGRAPH"
	.align	4
	.sectionentsize	8
	.align		4
        /*0000*/ 	.word	0x00000000
	.align		4
        /*0004*/ 	.word	0xffffffff
	.align		4
        /*0008*/ 	.word	0x00000000
	.align		4
        /*000c*/ 	.word	0xfffffffe
	.align		4
        /*0010*/ 	.word	0x00000000
	.align		4
        /*0014*/ 	.word	0xfffffffd
	.align		4
        /*0018*/ 	.word	0x00000000
	.align		4
        /*001c*/ 	.word	0xfffffffc


//--------------------- .text.triton_poi_fused_convolution_max_pool2d_with_indices_relu_19 --------------------------
	.section	.text.triton_poi_fused_convolution_max_pool2d_with_indices_relu_19,"ax",@progbits
	.align	128
        .global         triton_poi_fused_convolution_max_pool2d_with_indices_relu_19
        .type           triton_poi_fused_convolution_max_pool2d_with_indices_relu_19,@function
        .size           triton_poi_fused_convolution_max_pool2d_with_indices_relu_19,(.L_x_1 - triton_poi_fused_convolution_max_pool2d_with_indices_relu_19)
        .other          triton_poi_fused_convolution_max_pool2d_with_indices_relu_19,@"STO_CUDA_ENTRY STV_DEFAULT"
triton_poi_fused_convolution_max_pool2d_with_indices_relu_19:
.text.triton_poi_fused_convolution_max_pool2d_with_indices_relu_19:
[----:B------:R-:W-:Y:S01]  /*0000*/  LDC R1, c[0x0][0x28] ;  /* 0x00000a00ff017b82 */ /* 0x000fe20000000800 */
[----:B------:R-:W1:Y:S07]  /*0010*/  S2R R0, SR_TID.X ;  /* 0x0000000000007919 */ /* 0x000e6e0000002100 */
[----:B------:R-:W2:Y:S01]  /*0020*/  LDC.64 R4, c[0x0][0x218] ;  /* 0x00008600ff047b82 */ /* 0x000ea20000000a00 */
[----:B------:R-:W-:Y:S01]  /*0030*/  ULDC.64 UR4, c[0x0][0x208] ;  /* 0x0000820000047ab9 */ /* 0x000fe20000000a00 */
[----:B------:R-:W3:Y:S06]  /*0040*/  S2R R7, SR_CTAID.X ;  /* 0x0000000000077919 */ /* 0x000eec0000002500 */
[----:B------:R-:W4:Y:S01]  /*0050*/  LDC.64 R2, c[0x0][0x210] ;  /* 0x00008400ff027b82 */ /* 0x000f220000000a00 */
[----:B-1----:R-:W-:Y:S01]  /*0060*/  IMAD.SHL.U32 R0, R0, 0x2, RZ ;  /* 0x0000000200007824 */ /* 0x002fe200078e00ff */
[----:B---3--:R-:W-:-:S04]  /*0070*/  SHF.R.S32.HI R6, RZ, 0x16, R7 ;  /* 0x00000016ff067819 */ /* 0x008fc80000011407 */
[----:B------:R-:W-:-:S05]  /*0080*/  LOP3.LUT R0, R0, 0x1fe, RZ, 0xc0, !PT ;  /* 0x000001fe00007812 */ /* 0x000fca00078ec0ff */
[----:B------:R-:W-:Y:S01]  /*0090*/  IMAD R7, R7, 0x200, R0 ;  /* 0x0000020007077824 */ /* 0x000fe200078e0200 */
[----:B------:R-:W-:-:S03]  /*00a0*/  SGXT R0, R6, 0x1 ;  /* 0x000000010600781a */ /* 0x000fc60000000200 */
[----:B----4-:R-:W-:Y:S01]  /*00b0*/  IMAD.WIDE R2, R7, 0x4, R2 ;  /* 0x0000000407027825 */ /* 0x010fe200078e0202 */
[----:B------:R-:W-:-:S04]  /*00c0*/  LEA.HI R0, R0, R7, RZ, 0x9 ;  /* 0x0000000700007211 */ /* 0x000fc800078f48ff */
[----:B------:R-:W-:-:S05]  /*00d0*/  LOP3.LUT R0, R0, 0xfffffe00, RZ, 0xc0, !PT ;  /* 0xfffffe0000007812 */ /* 0x000fca00078ec0ff */
[----:B------:R-:W-:Y:S02]  /*00e0*/  IMAD.IADD R9, R7, 0x1, -R0 ;  /* 0x0000000107097824 */ /* 0x000fe400078e0a00 */
[----:B------:R-:W3:Y:S02]  /*00f0*/  LDG.E.64 R6, desc[UR4][R2.64] ;  /* 0x0000000402067981 */ /* 0x000ee4000c1e1b00 */
[----:B--2---:R-:W-:-:S06]  /*0100*/  IMAD.WIDE R4, R9, 0x4, R4 ;  /* 0x0000000409047825 */ /* 0x004fcc00078e0204 */
[----:B------:R-:W3:Y:S02]  /*0110*/  LDG.E.EL.64 R4, desc[UR4][R4.64] ;  /* 0x0000000404047981 */ /* 0x000ee4000c2e1b00 */
[C---:B---3--:R-:W-:Y:S01]  /*0120*/  FSETP.GEU.AND P0, PT, R6.reuse, -R4, PT ;  /* 0x800000040600720b */ /* 0x048fe20003f0e000 */
[----:B------:R-:W-:Y:S01]  /*0130*/  FADD R6, R6, R4 ;  /* 0x0000000406067221 */ /* 0x000fe20000000000 */
[C---:B------:R-:W-:Y:S01]  /*0140*/  FADD R0, R7.reuse, R5 ;  /* 0x0000000507007221 */ /* 0x040fe20000000000 */
[----:B------:R-:W-:-:S03]  /*0150*/  FSETP.GEU.AND P1, PT, R7, -R5, PT ;  /* 0x800000050700720b */ /* 0x000fc60003f2e000 */
[----:B------:R-:W-:Y:S02]  /*0160*/  FSEL R6, R6, RZ, P0 ;  /* 0x000000ff06067208 */ /* 0x000fe40000000000 */
[----:B------:R-:W-:-:S05]  /*0170*/  FSEL R7, R0, RZ, P1 ;  /* 0x000000ff00077208 */ /* 0x000fca0000800000 */
[----:B------:R-:W-:Y:S01]  /*0180*/  STG.E.64 desc[UR4][R2.64], R6 ;  /* 0x0000000602007986 */ /* 0x000fe2000c101b04 */
[----:B------:R-:W-:Y:S05]  /*0190*/  EXIT ;  /* 0x000000000000794d */ /* 0x000fea0003800000 */
.L_x_0:
[----:B------:R-:W-:-:S00]  /*01a0*/  BRA `(.L_x_0) ;  /* 0xfffffffc00fc7947 */ /* 0x000fc0000383ffff */
[----:B------:R-:W-:-:S00]  /*01b0*/  NOP ;  /* 0x0000000000007918 */ /* 0x000fc00000000000 */
        /* <DEDUP_REMOVED lines=12> */
.L_x_1:


//--------------------- .nv.constant0.triton_poi_fused_convolution_max_pool2d_with_indices_relu_19 --------------------------
	.section	.nv.constant0.triton_poi_fused_convolution_max_pool2d_with_indices_relu_19,"a",@progbits
	.sectionflags	@""
	.align	4
.nv.constant0.triton_poi_fused_convolution_max_pool2d_with_indices_relu_19:
	.zero		548
